//
// Generated by NVIDIA NVVM Compiler
//
// Compiler Build ID: CL-36424714
// Cuda compilation tools, release 13.0, V13.0.88
// Based on NVVM 20.0.0
//

.version 9.0
.target sm_100
.address_size 64

	// .globl	default_function_kernel_2

.visible .entry default_function_kernel_2(
	.param .u64 .ptr .align 1 default_function_kernel_2_param_0,
	.param .u64 .ptr .align 1 default_function_kernel_2_param_1
)
.maxntid 64
{
	.reg .pred 	%p<11>;
	.reg .b32 	%r<15>;
	.reg .b32 	%f<63>;
	.reg .b64 	%rd<9>;

	ld.param.u64 	%rd1, [default_function_kernel_2_param_0];
	ld.param.u64 	%rd2, [default_function_kernel_2_param_1];
	mov.u32 	%r1, %ctaid.x;
	shl.b32 	%r6, %r1, 3;
	mov.u32 	%r2, %tid.x;
	shr.u32 	%r7, %r2, 3;
	or.b32  	%r8, %r6, %r7;
	setp.gt.u32 	%p1, %r8, 8;
	@%p1 bra 	$L__BB0_4;
	cvta.to.global.u64 	%rd3, %rd2;
	shl.b32 	%r9, %r1, 6;
	or.b32  	%r3, %r9, %r2;
	mul.wide.u32 	%rd4, %r3, 4;
	add.s64 	%rd5, %rd3, %rd4;
	ld.global.nc.f32 	%f5, [%rd5];
	abs.f32 	%f6, %f5;
	fma.rn.f32 	%f7, %f6, 0fBF000000, 0f3F000000;
	rsqrt.approx.ftz.f32 	%f8, %f7;
	mul.f32 	%f9, %f8, %f7;
	mul.f32 	%f10, %f8, 0fBF000000;
	fma.rn.f32 	%f11, %f9, %f10, 0f3F000000;
	fma.rn.f32 	%f12, %f9, %f11, %f9;
	setp.eq.f32 	%p2, %f6, 0f3F800000;
	selp.f32 	%f13, 0f00000000, %f12, %p2;
	setp.gt.f32 	%p3, %f6, 0f3F0F5C29;
	selp.f32 	%f14, %f13, %f6, %p3;
	copysign.f32 	%f15, %f5, %f14;
	mul.f32 	%f16, %f15, %f15;
	fma.rn.f32 	%f17, %f16, 0f3D10ECEF, 0f3C8B1ABB;
	fma.rn.f32 	%f18, %f17, %f16, 0f3CFC028C;
	fma.rn.f32 	%f19, %f18, %f16, 0f3D372139;
	fma.rn.f32 	%f20, %f19, %f16, 0f3D9993DB;
	fma.rn.f32 	%f21, %f20, %f16, 0f3E2AAAC6;
	mul.f32 	%f22, %f16, %f21;
	fma.rn.f32 	%f23, %f22, %f15, %f15;
	neg.f32 	%f24, %f23;
	selp.f32 	%f25, %f23, %f24, %p3;
	fma.rn.f32 	%f26, 0f3F6EE581, 0f3FD774EB, %f25;
	setp.gt.f32 	%p4, %f5, 0f3F0F5C29;
	selp.f32 	%f27, %f23, %f26, %p4;
	add.f32 	%f28, %f27, %f27;
	selp.f32 	%f29, %f28, %f27, %p3;
	mov.f32 	%f30, 0f3F800000;
	sub.rn.f32 	%f31, %f29, %f30;
	mov.b32 	%r4, %f31;
	setp.gt.u32 	%p5, %r4, 1258291200;
	fma.rn.f32 	%f32, %f29, %f29, 0fBF800000;
	rsqrt.approx.ftz.f32 	%f33, %f32;
	mul.f32 	%f34, %f33, %f32;
	mul.f32 	%f35, %f33, 0f3F000000;
	neg.f32 	%f36, %f34;
	fma.rn.f32 	%f37, %f36, %f34, %f32;
	fma.rn.f32 	%f38, %f37, %f35, %f34;
	setp.eq.f32 	%p6, %f32, 0f00000000;
	selp.f32 	%f39, 0f00000000, %f38, %p6;
	selp.f32 	%f40, 0fBF800001, %f39, %p5;
	add.f32 	%f1, %f31, %f40;
	add.rz.f32 	%f41, %f1, %f30;
	mov.b32 	%r10, %f41;
	add.s32 	%r11, %r10, -1061158912;
	and.b32  	%r12, %r11, -8388608;
	mov.b32 	%r5, %f1;
	sub.s32 	%r13, %r5, %r12;
	mov.b32 	%f42, %r13;
	sub.s32 	%r14, 1082130432, %r12;
	mov.b32 	%f43, %r14;
	fma.rn.f32 	%f44, %f43, 0f3E800000, 0fBF800000;
	add.f32 	%f45, %f44, %f42;
	cvt.rn.f32.s32 	%f46, %r12;
	mul.f32 	%f47, %f46, 0f34000000;
	fma.rn.f32 	%f48, %f45, 0fBD39BF78, 0f3DD80012;
	fma.rn.f32 	%f49, %f48, %f45, 0fBE0778E0;
	fma.rn.f32 	%f50, %f49, %f45, 0f3E146475;
	fma.rn.f32 	%f51, %f50, %f45, 0fBE2A68DD;
	fma.rn.f32 	%f52, %f51, %f45, 0f3E4CAF9E;
	fma.rn.f32 	%f53, %f52, %f45, 0fBE800042;
	fma.rn.f32 	%f54, %f53, %f45, 0f3EAAAAE6;
	fma.rn.f32 	%f55, %f54, %f45, 0fBF000000;
	mul.f32 	%f56, %f45, %f55;
	fma.rn.f32 	%f57, %f56, %f45, %f45;
	fma.rn.f32 	%f62, %f47, 0f3F317218, %f57;
	setp.lt.u32 	%p7, %r5, 2139095040;
	@%p7 bra 	$L__BB0_3;
	setp.gt.s32 	%p8, %r5, -1082130432;
	fma.rn.f32 	%f58, %f1, 0f7F800000, 0f7F800000;
	selp.f32 	%f59, %f58, %f62, %p8;
	setp.eq.f32 	%p9, %f1, 0f00000000;
	selp.f32 	%f62, 0f80000000, %f59, %p9;
$L__BB0_3:
	setp.gt.u32 	%p10, %r4, 1258291200;
	add.f32 	%f60, %f62, 0f3F317218;
	selp.f32 	%f61, %f60, %f62, %p10;
	cvta.to.global.u64 	%rd6, %rd1;
	add.s64 	%rd8, %rd6, %rd4;
	st.global.f32 	[%rd8], %f61;
$L__BB0_4:
	ret;

}
	// .globl	default_function_kernel
.visible .entry default_function_kernel(
	.param .u64 .ptr .align 1 default_function_kernel_param_0,
	.param .u64 .ptr .align 1 default_function_kernel_param_1
)
.maxntid 32
{
	.reg .pred 	%p<2>;
	.reg .b32 	%r<8>;
	.reg .b32 	%f<5>;
	.reg .b64 	%rd<8>;

	ld.param.u64 	%rd1, [default_function_kernel_param_0];
	ld.param.u64 	%rd2, [default_function_kernel_param_1];
	mov.u32 	%r1, %ctaid.x;
	shl.b32 	%r3, %r1, 2;
	mov.u32 	%r2, %tid.x;
	shr.u32 	%r4, %r2, 3;
	or.b32  	%r5, %r3, %r4;
	setp.gt.u32 	%p1, %r5, 8;
	@%p1 bra 	$L__BB1_2;
	cvta.to.global.u64 	%rd3, %rd2;
	cvta.to.global.u64 	%rd4, %rd1;
	shl.b32 	%r6, %r1, 5;
	or.b32  	%r7, %r6, %r2;
	mul.wide.u32 	%rd5, %r7, 4;
	add.s64 	%rd6, %rd3, %rd5;
	ld.global.nc.f32 	%f1, [%rd6];
	cvt.rpi.f32.f32 	%f2, %f1;
	sub.f32 	%f3, %f2, %f1;
	add.f32 	%f4, %f3, 0f00000000;
	add.s64 	%rd7, %rd4, %rd5;
	st.global.f32 	[%rd7], %f4;
$L__BB1_2:
	ret;

}
	// .globl	default_function_kernel_1
.visible .entry default_function_kernel_1(
	.param .u64 .ptr .align 1 default_function_kernel_1_param_0,
	.param .u64 .ptr .align 1 default_function_kernel_1_param_1
)
.maxntid 8
{
	.reg .pred 	%p<10>;
	.reg .b32 	%r<11>;
	.reg .b32 	%f<62>;
	.reg .b64 	%rd<9>;

	ld.param.u64 	%rd1, [default_function_kernel_1_param_0];
	ld.param.u64 	%rd2, [default_function_kernel_1_param_1];
	cvta.to.global.u64 	%rd3, %rd2;
	mov.u32 	%r3, %ctaid.x;
	shl.b32 	%r4, %r3, 3;
	mov.u32 	%r5, %tid.x;
	or.b32  	%r1, %r4, %r5;
	mul.wide.u32 	%rd4, %r1, 4;
	add.s64 	%rd5, %rd3, %rd4;
	ld.global.nc.f32 	%f7, [%rd5];
	abs.f32 	%f8, %f7;
	fma.rn.f32 	%f9, %f8, 0fBF000000, 0f3F000000;
	rsqrt.approx.ftz.f32 	%f10, %f9;
	mul.f32 	%f11, %f10, %f9;
	mul.f32 	%f12, %f10, 0fBF000000;
	fma.rn.f32 	%f13, %f11, %f12, 0f3F000000;
	fma.rn.f32 	%f14, %f11, %f13, %f11;
	setp.eq.f32 	%p1, %f8, 0f3F800000;
	selp.f32 	%f15, 0f00000000, %f14, %p1;
	setp.gt.f32 	%p2, %f8, 0f3F0F5C29;
	selp.f32 	%f16, %f15, %f8, %p2;
	copysign.f32 	%f17, %f7, %f16;
	mul.f32 	%f18, %f17, %f17;
	fma.rn.f32 	%f19, %f18, 0f3D10ECEF, 0f3C8B1ABB;
	fma.rn.f32 	%f20, %f19, %f18, 0f3CFC028C;
	fma.rn.f32 	%f21, %f20, %f18, 0f3D372139;
	fma.rn.f32 	%f22, %f21, %f18, 0f3D9993DB;
	fma.rn.f32 	%f23, %f22, %f18, 0f3E2AAAC6;
	mul.f32 	%f24, %f18, %f23;
	fma.rn.f32 	%f25, %f24, %f17, %f17;
	neg.f32 	%f26, %f25;
	selp.f32 	%f27, %f25, %f26, %p2;
	fma.rn.f32 	%f28, 0f3F6EE581, 0f3FD774EB, %f27;
	setp.gt.f32 	%p3, %f7, 0f3F0F5C29;
	selp.f32 	%f29, %f25, %f28, %p3;
	add.f32 	%f30, %f29, %f29;
	selp.f32 	%f1, %f30, %f29, %p2;
	abs.f32 	%f2, %f1;
	fma.rn.f32 	%f31, %f1, %f1, 0f3F800000;
	rsqrt.approx.ftz.f32 	%f32, %f31;
	fma.rn.f32 	%f33, %f31, %f32, 0f3F800000;
	rcp.approx.ftz.f32 	%f34, %f33;
	mul.f32 	%f35, %f2, %f34;
	fma.rn.f32 	%f36, %f2, %f35, %f2;
	setp.gt.f32 	%p4, %f2, 0f4B000000;
	selp.f32 	%f3, %f2, %f36, %p4;
	mov.f32 	%f37, 0f3F800000;
	add.rz.f32 	%f38, %f3, %f37;
	mov.b32 	%r6, %f38;
	add.s32 	%r7, %r6, -1061158912;
	and.b32  	%r8, %r7, -8388608;
	mov.b32 	%r2, %f3;
	sub.s32 	%r9, %r2, %r8;
	mov.b32 	%f39, %r9;
	sub.s32 	%r10, 1082130432, %r8;
	mov.b32 	%f40, %r10;
	fma.rn.f32 	%f41, %f40, 0f3E800000, 0fBF800000;
	add.f32 	%f42, %f41, %f39;
	cvt.rn.f32.s32 	%f43, %r8;
	mul.f32 	%f44, %f43, 0f34000000;
	fma.rn.f32 	%f45, %f42, 0fBD39BF78, 0f3DD80012;
	fma.rn.f32 	%f46, %f45, %f42, 0fBE0778E0;
	fma.rn.f32 	%f47, %f46, %f42, 0f3E146475;
	fma.rn.f32 	%f48, %f47, %f42, 0fBE2A68DD;
	fma.rn.f32 	%f49, %f48, %f42, 0f3E4CAF9E;
	fma.rn.f32 	%f50, %f49, %f42, 0fBE800042;
	fma.rn.f32 	%f51, %f50, %f42, 0f3EAAAAE6;
	fma.rn.f32 	%f52, %f51, %f42, 0fBF000000;
	mul.f32 	%f53, %f42, %f52;
	fma.rn.f32 	%f54, %f53, %f42, %f42;
	fma.rn.f32 	%f61, %f44, 0f3F317218, %f54;
	setp.lt.u32 	%p5, %r2, 2139095040;
	@%p5 bra 	$L__BB2_2;
	setp.gt.s32 	%p6, %r2, -1082130432;
	fma.rn.f32 	%f55, %f3, 0f7F800000, 0f7F800000;
	selp.f32 	%f56, %f55, %f61, %p6;
	setp.eq.f32 	%p7, %f3, 0f00000000;
	selp.f32 	%f61, 0f80000000, %f56, %p7;
$L__BB2_2:
	setp.gt.f32 	%p8, %f2, 0f4B000000;
	cvta.to.global.u64 	%rd6, %rd1;
	add.f32 	%f57, %f61, 0f3F317218;
	selp.f32 	%f58, %f57, %f61, %p8;
	setp.num.f32 	%p9, %f2, %f2;
	copysign.f32 	%f59, %f1, %f58;
	selp.f32 	%f60, %f59, %f58, %p9;
	add.s64 	%rd8, %rd6, %rd4;
	st.global.f32 	[%rd8], %f60;
	ret;

}


// ===== COMPILED SASS (sm_100) =====

	.target	sm_100

	.elftype	@"ET_EXEC"


//--------------------- .note.nv.tkinfo           --------------------------
	.section	.note.nv.tkinfo,"",@"SHT_NOTE"
	.sectionflags	@"SHF_NOTE_NV_TKINFO"
	.tkinfo
        /*0018*/ 	.word	0x00000002
        /*0030*/ 	.string	""
        /*0030*/ 	.string	"ptxas"
        /*0030*/ 	.string	"Cuda compilation tools, release 13.0, V13.0.88"
        /*0030*/ 	.string	"Build cuda_13.0.r13.0/compiler.36424714_0"
        /*0030*/ 	.string	"-arch sm_100 -m 64 "



//--------------------- .note.nv.cuinfo           --------------------------
	.section	.note.nv.cuinfo,"",@"SHT_NOTE"
	.sectionflags	@"SHF_NOTE_NV_CUINFO"
        /*0018*/ 	.short	0x0002
        /*001a*/ 	.short	0x0064
        /*001c*/ 	.short	0x0082
	.zero		2


//--------------------- .nv.info                  --------------------------
	.section	.nv.info,"",@"SHT_CUDA_INFO"
	.align	4


	//----- nvinfo : EIATTR_REGCOUNT
	.align		4
        /*0000*/ 	.byte	0x04, 0x2f
        /*0002*/ 	.short	(.L_1 - .L_0)
	.align		4
.L_0:
        /*0004*/ 	.word	index@(default_function_kernel_2)
        /*0008*/ 	.word	0x0000000b


	//----- nvinfo : EIATTR_FRAME_SIZE
	.align		4
.L_1:
        /*000c*/ 	.byte	0x04, 0x11
        /*000e*/ 	.short	(.L_3 - .L_2)
	.align		4
.L_2:
        /*0010*/ 	.word	index@(default_function_kernel_2)
        /*0014*/ 	.word	0x00000000


	//----- nvinfo : EIATTR_REGCOUNT
	.align		4
.L_3:
        /*0018*/ 	.byte	0x04, 0x2f
        /*001a*/ 	.short	(.L_5 - .L_4)
	.align		4
.L_4:
        /*001c*/ 	.word	index@(default_function_kernel)
        /*0020*/ 	.word	0x0000000c


	//----- nvinfo : EIATTR_FRAME_SIZE
	.align		4
.L_5:
        /*0024*/ 	.byte	0x04, 0x11
        /*0026*/ 	.short	(.L_7 - .L_6)
	.align		4
.L_6:
        /*0028*/ 	.word	index@(default_function_kernel)
        /*002c*/ 	.word	0x00000000


	//----- nvinfo : EIATTR_REGCOUNT
	.align		4
.L_7:
        /*0030*/ 	.byte	0x04, 0x2f
        /*0032*/ 	.short	(.L_9 - .L_8)
	.align		4
.L_8:
        /*0034*/ 	.word	index@(default_function_kernel_1)
        /*0038*/ 	.word	0x0000000c


	//----- nvinfo : EIATTR_FRAME_SIZE
	.align		4
.L_9:
        /*003c*/ 	.byte	0x04, 0x11
        /*003e*/ 	.short	(.L_11 - .L_10)
	.align		4
.L_10:
        /*0040*/ 	.word	index@(default_function_kernel_1)
        /*0044*/ 	.word	0x00000000


	//----- nvinfo : EIATTR_MIN_STACK_SIZE
	.align		4
.L_11:
        /*0048*/ 	.byte	0x04, 0x12
        /*004a*/ 	.short	(.L_13 - .L_12)
	.align		4
.L_12:
        /*004c*/ 	.word	index@(default_function_kernel_1)
        /*0050*/ 	.word	0x00000000


	//----- nvinfo : EIATTR_MIN_STACK_SIZE
	.align		4
.L_13:
        /*0054*/ 	.byte	0x04, 0x12
        /*0056*/ 	.short	(.L_15 - .L_14)
	.align		4
.L_14:
        /*0058*/ 	.word	index@(default_function_kernel)
        /*005c*/ 	.word	0x00000000


	//----- nvinfo : EIATTR_MIN_STACK_SIZE
	.align		4
.L_15:
        /*0060*/ 	.byte	0x04, 0x12
        /*0062*/ 	.short	(.L_17 - .L_16)
	.align		4
.L_16:
        /*0064*/ 	.word	index@(default_function_kernel_2)
        /*0068*/ 	.word	0x00000000
.L_17:


//--------------------- .nv.compat                --------------------------
	.section	.nv.compat,"",@"SHT_CUDA_COMPAT_INFO"
	.align	4
        /*0000*/ 	.byte	0x02, 0x09, 0x00, 0x00, 0x02, 0x02, 0x01, 0x00, 0x02, 0x05, 0x05, 0x00, 0x03, 0x07, 0x01, 0x01
        /*0010*/ 	.byte	0x02, 0x03, 0x00, 0x00, 0x02, 0x06, 0x01, 0x00, 0x04, 0x0b, 0x08, 0x00, 0x01, 0x00, 0x00, 0x00
        /*0020*/ 	.byte	0x00, 0x00, 0x00, 0x00


//--------------------- .nv.info.default_function_kernel_1 --------------------------
	.section	.nv.info.default_function_kernel_1,"",@"SHT_CUDA_INFO"
	.sectionflags	@""
	.align	4


	//----- nvinfo : EIATTR_CUDA_API_VERSION
	.align		4
        /*0000*/ 	.byte	0x04, 0x37
        /*0002*/ 	.short	(.L_19 - .L_18)
.L_18:
        /*0004*/ 	.word	0x00000082


	//----- nvinfo : EIATTR_KPARAM_INFO
	.align		4
.L_19:
        /*0008*/ 	.byte	0x04, 0x17
        /*000a*/ 	.short	(.L_21 - .L_20)
.L_20:
        /*000c*/ 	.word	0x00000000
        /*0010*/ 	.short	0x0001
        /*0012*/ 	.short	0x0008
        /*0014*/ 	.byte	0x00, 0xf5, 0x21, 0x00


	//----- nvinfo : EIATTR_KPARAM_INFO
	.align		4
.L_21:
        /*0018*/ 	.byte	0x04, 0x17
        /*001a*/ 	.short	(.L_23 - .L_22)
.L_22:
        /*001c*/ 	.word	0x00000000
        /*0020*/ 	.short	0x0000
        /*0022*/ 	.short	0x0000
        /*0024*/ 	.byte	0x00, 0xf5, 0x21, 0x00


	//----- nvinfo : EIATTR_SPARSE_MMA_MASK
	.align		4
.L_23:
        /*0028*/ 	.byte	0x03, 0x50
        /*002a*/ 	.short	0x0000


	//----- nvinfo : EIATTR_MAXREG_COUNT
	.align		4
        /*002c*/ 	.byte	0x03, 0x1b
        /*002e*/ 	.short	0x00ff


	//----- nvinfo : EIATTR_MERCURY_ISA_VERSION
	.align		4
        /*0030*/ 	.byte	0x03, 0x5f
        /*0032*/ 	.short	0x0101


	//----- nvinfo : EIATTR_VRC_CTA_INIT_COUNT
	.align		4
        /*0034*/ 	.byte	0x02, 0x4a
	.zero		1
	.zero		1


	//----- nvinfo : EIATTR_EXIT_INSTR_OFFSETS
	.align		4
        /*0038*/ 	.byte	0x04, 0x1c
        /*003a*/ 	.short	(.L_25 - .L_24)


	//   ....[0]....
.L_24:
        /*003c*/ 	.word	0x000004e0


	//----- nvinfo : EIATTR_MAX_THREADS
	.align		4
.L_25:
        /*0040*/ 	.byte	0x04, 0x05
        /*0042*/ 	.short	(.L_27 - .L_26)
.L_26:
        /*0044*/ 	.word	0x00000008
        /*0048*/ 	.word	0x00000001
        /*004c*/ 	.word	0x00000001


	//----- nvinfo : EIATTR_CBANK_PARAM_SIZE
	.align		4
.L_27:
        /*0050*/ 	.byte	0x03, 0x19
        /*0052*/ 	.short	0x0010


	//----- nvinfo : EIATTR_PARAM_CBANK
	.align		4
        /*0054*/ 	.byte	0x04, 0x0a
        /*0056*/ 	.short	(.L_29 - .L_28)
	.align		4
.L_28:
        /*0058*/ 	.word	index@(.nv.constant0.default_function_kernel_1)
        /*005c*/ 	.short	0x0380
        /*005e*/ 	.short	0x0010


	//----- nvinfo : EIATTR_SW_WAR
	.align		4
.L_29:
        /*0060*/ 	.byte	0x04, 0x36
        /*0062*/ 	.short	(.L_31 - .L_30)
.L_30:
        /*0064*/ 	.word	0x00000008
.L_31:


//--------------------- .nv.info.default_function_kernel --------------------------
	.section	.nv.info.default_function_kernel,"",@"SHT_CUDA_INFO"
	.sectionflags	@""
	.align	4


	//----- nvinfo : EIATTR_CUDA_API_VERSION
	.align		4
        /*0000*/ 	.byte	0x04, 0x37
        /*0002*/ 	.short	(.L_33 - .L_32)
.L_32:
        /*0004*/ 	.word	0x00000082


	//----- nvinfo : EIATTR_KPARAM_INFO
	.align		4
.L_33:
        /*0008*/ 	.byte	0x04, 0x17
        /*000a*/ 	.short	(.L_35 - .L_34)
.L_34:
        /*000c*/ 	.word	0x00000000
        /*0010*/ 	.short	0x0001
        /*0012*/ 	.short	0x0008
        /*0014*/ 	.byte	0x00, 0xf5, 0x21, 0x00


	//----- nvinfo : EIATTR_KPARAM_INFO
	.align		4
.L_35:
        /*0018*/ 	.byte	0x04, 0x17
        /*001a*/ 	.short	(.L_37 - .L_36)
.L_36:
        /*001c*/ 	.word	0x00000000
        /*0020*/ 	.short	0x0000
        /*0022*/ 	.short	0x0000
        /*0024*/ 	.byte	0x00, 0xf5, 0x21, 0x00


	//----- nvinfo : EIATTR_SPARSE_MMA_MASK
	.align		4
.L_37:
        /*0028*/ 	.byte	0x03, 0x50
        /*002a*/ 	.short	0x0000


	//----- nvinfo : EIATTR_MAXREG_COUNT
	.align		4
        /*002c*/ 	.byte	0x03, 0x1b
        /*002e*/ 	.short	0x00ff


	//----- nvinfo : EIATTR_MERCURY_ISA_VERSION
	.align		4
        /*0030*/ 	.byte	0x03, 0x5f
        /*0032*/ 	.short	0x0101


	//----- nvinfo : EIATTR_VRC_CTA_INIT_COUNT
	.align		4
        /*0034*/ 	.byte	0x02, 0x4a
	.zero		1
	.zero		1


	//----- nvinfo : EIATTR_EXIT_INSTR_OFFSETS
	.align		4
        /*0038*/ 	.byte	0x04, 0x1c
        /*003a*/ 	.short	(.L_39 - .L_38)


	//   ....[0]....
.L_38:
        /*003c*/ 	.word	0x00000070


	//   ....[1]....
        /*0040*/ 	.word	0x00000140


	//----- nvinfo : EIATTR_MAX_THREADS
	.align		4
.L_39:
        /*0044*/ 	.byte	0x04, 0x05
        /*0046*/ 	.short	(.L_41 - .L_40)
.L_40:
        /*0048*/ 	.word	0x00000020
        /*004c*/ 	.word	0x00000001
        /*0050*/ 	.word	0x00000001


	//----- nvinfo : EIATTR_CBANK_PARAM_SIZE
	.align		4
.L_41:
        /*0054*/ 	.byte	0x03, 0x19
        /*0056*/ 	.short	0x0010


	//----- nvinfo : EIATTR_PARAM_CBANK
	.align		4
        /*0058*/ 	.byte	0x04, 0x0a
        /*005a*/ 	.short	(.L_43 - .L_42)
	.align		4
.L_42:
        /*005c*/ 	.word	index@(.nv.constant0.default_function_kernel)
        /*0060*/ 	.short	0x0380
        /*0062*/ 	.short	0x0010


	//----- nvinfo : EIATTR_SW_WAR
	.align		4
.L_43:
        /*0064*/ 	.byte	0x04, 0x36
        /*0066*/ 	.short	(.L_45 - .L_44)
.L_44:
        /*0068*/ 	.word	0x00000008
.L_45:


//--------------------- .nv.info.default_function_kernel_2 --------------------------
	.section	.nv.info.default_function_kernel_2,"",@"SHT_CUDA_INFO"
	.sectionflags	@""
	.align	4


	//----- nvinfo : EIATTR_CUDA_API_VERSION
	.align		4
        /*0000*/ 	.byte	0x04, 0x37
        /*0002*/ 	.short	(.L_47 - .L_46)
.L_46:
        /*0004*/ 	.word	0x00000082


	//----- nvinfo : EIATTR_KPARAM_INFO
	.align		4
.L_47:
        /*0008*/ 	.byte	0x04, 0x17
        /*000a*/ 	.short	(.L_49 - .L_48)
.L_48:
        /*000c*/ 	.word	0x00000000
        /*0010*/ 	.short	0x0001
        /*0012*/ 	.short	0x0008
        /*0014*/ 	.byte	0x00, 0xf5, 0x21, 0x00


	//----- nvinfo : EIATTR_KPARAM_INFO
	.align		4
.L_49:
        /*0018*/ 	.byte	0x04, 0x17
        /*001a*/ 	.short	(.L_51 - .L_50)
.L_50:
        /*001c*/ 	.word	0x00000000
        /*0020*/ 	.short	0x0000
        /*0022*/ 	.short	0x0000
        /*0024*/ 	.byte	0x00, 0xf5, 0x21, 0x00


	//----- nvinfo : EIATTR_SPARSE_MMA_MASK
	.align		4
.L_51:
        /*0028*/ 	.byte	0x03, 0x50
        /*002a*/ 	.short	0x0000


	//----- nvinfo : EIATTR_MAXREG_COUNT
	.align		4
        /*002c*/ 	.byte	0x03, 0x1b
        /*002e*/ 	.short	0x00ff


	//----- nvinfo : EIATTR_MERCURY_ISA_VERSION
	.align		4
        /*0030*/ 	.byte	0x03, 0x5f
        /*0032*/ 	.short	0x0101


	//----- nvinfo : EIATTR_VRC_CTA_INIT_COUNT
	.align		4
        /*0034*/ 	.byte	0x02, 0x4a
	.zero		1
	.zero		1


	//----- nvinfo : EIATTR_EXIT_INSTR_OFFSETS
	.align		4
        /*0038*/ 	.byte	0x04, 0x1c
        /*003a*/ 	.short	(.L_53 - .L_52)


	//   ....[0]....
.L_52:
        /*003c*/ 	.word	0x00000070


	//   ....[1]....
        /*0040*/ 	.word	0x00000540


	//----- nvinfo : EIATTR_MAX_THREADS
	.align		4
.L_53:
        /*0044*/ 	.byte	0x04, 0x05
        /*0046*/ 	.short	(.L_55 - .L_54)
.L_54:
        /*0048*/ 	.word	0x00000040
        /*004c*/ 	.word	0x00000001
        /*0050*/ 	.word	0x00000001


	//----- nvinfo : EIATTR_CBANK_PARAM_SIZE
	.align		4
.L_55:
        /*0054*/ 	.byte	0x03, 0x19
        /*0056*/ 	.short	0x0010


	//----- nvinfo : EIATTR_PARAM_CBANK
	.align		4
        /*0058*/ 	.byte	0x04, 0x0a
        /*005a*/ 	.short	(.L_57 - .L_56)
	.align		4
.L_56:
        /*005c*/ 	.word	index@(.nv.constant0.default_function_kernel_2)
        /*0060*/ 	.short	0x0380
        /*0062*/ 	.short	0x0010


	//----- nvinfo : EIATTR_SW_WAR
	.align		4
.L_57:
        /*0064*/ 	.byte	0x04, 0x36
        /*0066*/ 	.short	(.L_59 - .L_58)
.L_58:
        /*0068*/ 	.word	0x00000008
.L_59:


//--------------------- .nv.callgraph             --------------------------
	.section	.nv.callgraph,"",@"SHT_CUDA_CALLGRAPH"
	.align	4
	.sectionentsize	8
	.align		4
        /*0000*/ 	.word	0x00000000
	.align		4
        /*0004*/ 	.word	0xffffffff
	.align		4
        /*0008*/ 	.word	0x00000000
	.align		4
        /*000c*/ 	.word	0xfffffffe
	.align		4
        /*0010*/ 	.word	0x00000000
	.align		4
        /*0014*/ 	.word	0xfffffffd
	.align		4
        /*0018*/ 	.word	0x00000000
	.align		4
        /*001c*/ 	.word	0xfffffffc


//--------------------- .text.default_function_kernel_1 --------------------------
	.section	.text.default_function_kernel_1,"ax",@progbits
	.align	128
        .global         default_function_kernel_1
        .type           default_function_kernel_1,@function
        .size           default_function_kernel_1,(.L_x_3 - default_function_kernel_1)
        .other          default_function_kernel_1,@"STO_CUDA_ENTRY STV_DEFAULT"
default_function_kernel_1:
.text.default_function_kernel_1:
[----:B------:R-:W-:Y:S01]  /*0000*/  LDC R1, c[0x0][0x37c] ;  /* 0x0000df00ff017b82 */ /* 0x000fe20000000800 */
[----:B------:R-:W0:Y:S07]  /*0010*/  S2R R5, SR_TID.X ;  /* 0x0000000000057919 */ /* 0x000e2e0000002100 */
[----:B------:R-:W1:Y:S01]  /*0020*/  S2UR UR4, SR_CTAID.X ;  /* 0x00000000000479c3 */ /* 0x000e620000002500 */
[----:B------:R-:W2:Y:S07]  /*0030*/  LDCU.64 UR6, c[0x0][0x358] ;  /* 0x00006b00ff0677ac */ /* 0x000eae0008000a00 */
[----:B------:R-:W3:Y:S01]  /*0040*/  LDC.64 R2, c[0x0][0x388] ;  /* 0x0000e200ff027b82 */ /* 0x000ee20000000a00 */
[----:B-1----:R-:W-:-:S06]  /*0050*/  USHF.L.U32 UR4, UR4, 0x3, URZ ;  /* 0x0000000304047899 */ /* 0x002fcc00080006ff */
[----:B0-----:R-:W-:-:S05]  /*0060*/  LOP3.LUT R5, R5, UR4, RZ, 0xfc, !PT ;  /* 0x0000000405057c12 */ /* 0x001fca000f8efcff */
[----:B---3--:R-:W-:-:S06]  /*0070*/  IMAD.WIDE.U32 R2, R5, 0x4, R2 ;  /* 0x0000000405027825 */ /* 0x008fcc00078e0002 */
[----:B--2---:R0:W2:Y:S01]  /*0080*/  LDG.E.CONSTANT R2, desc[UR6][R2.64] ;  /* 0x0000000602027981 */ /* 0x0040a2000c1e9900 */
[----:B------:R-:W-:Y:S01]  /*0090*/  HFMA2 R7, -RZ, RZ, 1.75, 0 ;  /* 0x3f000000ff077431 */ /* 0x000fe200000001ff */
[----:B------:R-:W-:Y:S02]  /*00a0*/  MOV R9, 0x3e800000 ;  /* 0x3e80000000097802 */ /* 0x000fe40000000f00 */
[----:B0-----:R-:W-:Y:S02]  /*00b0*/  MOV R3, 0x3d10ecef ;  /* 0x3d10ecef00037802 */ /* 0x001fe40000000f00 */
[C---:B--2---:R-:W-:Y:S01]  /*00c0*/  FFMA R0, |R2|.reuse, -R7, 0.5 ;  /* 0x3f00000002007423 */ /* 0x044fe20000000a07 */
[C---:B------:R-:W-:Y:S02]  /*00d0*/  FSETP.NEU.AND P1, PT, |R2|.reuse, 1, PT ;  /* 0x3f8000000200780b */ /* 0x040fe40003f2d200 */
[----:B------:R-:W-:Y:S01]  /*00e0*/  FSETP.GT.AND P0, PT, |R2|, 0.56000000238418579102, PT ;  /* 0x3f0f5c290200780b */ /* 0x000fe20003f04200 */
[----:B------:R-:W0:Y:S02]  /*00f0*/  MUFU.RSQ R7, R0 ;  /* 0x0000000000077308 */ /* 0x000e240000001400 */
[----:B0-----:R-:W-:Y:S01]  /*0100*/  FMUL R4, R0, R7 ;  /* 0x0000000700047220 */ /* 0x001fe20000400000 */
[----:B------:R-:W-:-:S04]  /*0110*/  FMUL R7, R7, -0.5 ;  /* 0xbf00000007077820 */ /* 0x000fc80000400000 */
[----:B------:R-:W-:-:S04]  /*0120*/  FFMA R7, R4, R7, 0.5 ;  /* 0x3f00000004077423 */ /* 0x000fc80000000007 */
[----:B------:R-:W-:-:S05]  /*0130*/  FFMA R7, R4, R7, R4 ;  /* 0x0000000704077223 */ /* 0x000fca0000000004 */
[----:B------:R-:W-:Y:S02]  /*0140*/  FSEL R7, R7, RZ, P1 ;  /* 0x000000ff07077208 */ /* 0x000fe40000800000 */
[----:B------:R-:W-:Y:S02]  /*0150*/  FSETP.GT.AND P1, PT, R2, 0.56000000238418579102, PT ;  /* 0x3f0f5c290200780b */ /* 0x000fe40003f24000 */
[----:B------:R-:W-:-:S04]  /*0160*/  FSEL R7, R7, |R2|, P0 ;  /* 0x4000000207077208 */ /* 0x000fc80000000000 */
[----:B------:R-:W-:-:S05]  /*0170*/  LOP3.LUT R7, R7, 0x80000000, R2, 0xb8, !PT ;  /* 0x8000000007077812 */ /* 0x000fca00078eb802 */
[----:B------:R-:W-:-:S04]  /*0180*/  FMUL R0, R7, R7 ;  /* 0x0000000707007220 */ /* 0x000fc80000400000 */
[----:B------:R-:W-:-:S04]  /*0190*/  FFMA R3, R0, R3, 0.016980519518256187439 ;  /* 0x3c8b1abb00037423 */ /* 0x000fc80000000003 */
[----:B------:R-:W-:-:S04]  /*01a0*/  FFMA R3, R0, R3, 0.030762933194637298584 ;  /* 0x3cfc028c00037423 */ /* 0x000fc80000000003 */
[----:B------:R-:W-:-:S04]  /*01b0*/  FFMA R3, R0, R3, 0.044709417968988418579 ;  /* 0x3d37213900037423 */ /* 0x000fc80000000003 */
[----:B------:R-:W-:-:S04]  /*01c0*/  FFMA R3, R0, R3, 0.074989043176174163818 ;  /* 0x3d9993db00037423 */ /* 0x000fc80000000003 */
[----:B------:R-:W-:-:S04]  /*01d0*/  FFMA R3, R0, R3, 0.16666707396507263184 ;  /* 0x3e2aaac600037423 */ /* 0x000fc80000000003 */
[----:B------:R-:W-:Y:S01]  /*01e0*/  FMUL R0, R0, R3 ;  /* 0x0000000300007220 */ /* 0x000fe20000400000 */
[----:B------:R-:W-:-:S03]  /*01f0*/  HFMA2 R3, -RZ, RZ, 1.9599609375, 20144 ;  /* 0x3fd774ebff037431 */ /* 0x000fc600000001ff */
[----:B------:R-:W-:-:S05]  /*0200*/  FFMA R0, R7, R0, R7 ;  /* 0x0000000007007223 */ /* 0x000fca0000000007 */
[----:B------:R-:W-:-:S05]  /*0210*/  FSEL R2, R0, -R0, P0 ;  /* 0x8000000000027208 */ /* 0x000fca0000000000 */
[----:B------:R-:W-:-:S04]  /*0220*/  @!P1 FFMA R0, R3, 0.93318945169448852539, R2 ;  /* 0x3f6ee58103009823 */ /* 0x000fc80000000002 */
[----:B------:R-:W-:-:S04]  /*0230*/  @P0 FADD R0, R0, R0 ;  /* 0x0000000000000221 */ /* 0x000fc80000000000 */
[C---:B------:R-:W-:Y:S01]  /*0240*/  FFMA R2, R0.reuse, R0, 1 ;  /* 0x3f80000000027423 */ /* 0x040fe20000000000 */
[----:B------:R-:W-:-:S03]  /*0250*/  FSETP.GT.AND P0, PT, |R0|, 8388608, PT ;  /* 0x4b0000000000780b */ /* 0x000fc60003f04200 */
[----:B------:R-:W0:Y:S02]  /*0260*/  MUFU.RSQ R3, R2 ;  /* 0x0000000200037308 */ /* 0x000e240000001400 */
[----:B0-----:R-:W-:-:S06]  /*0270*/  FFMA R3, R2, R3, 1 ;  /* 0x3f80000002037423 */ /* 0x001fcc0000000003 */
[----:B------:R-:W0:Y:S02]  /*0280*/  MUFU.RCP R3, R3 ;  /* 0x0000000300037308 */ /* 0x000e240000001000 */
[----:B0-----:R-:W-:-:S04]  /*0290*/  FMUL R7, |R0|, R3 ;  /* 0x0000000300077220 */ /* 0x001fc80000400200 */
[----:B------:R-:W-:-:S05]  /*02a0*/  FFMA R7, |R0|, R7, |R0| ;  /* 0x0000000700077223 */ /* 0x000fca0000000600 */
[----:B------:R-:W-:-:S04]  /*02b0*/  FSEL R7, |R0|, R7, P0 ;  /* 0x0000000700077208 */ /* 0x000fc80000000200 */
[C---:B------:R-:W-:Y:S01]  /*02c0*/  ISETP.GE.U32.AND P1, PT, R7.reuse, 0x7f800000, PT ;  /* 0x7f8000000700780c */ /* 0x040fe20003f26070 */
[----:B------:R-:W-:-:S03]  /*02d0*/  FADD.RZ R4, R7, 1 ;  /* 0x3f80000007047421 */ /* 0x000fc6000000c000 */
[----:B------:R-:W-:Y:S02]  /*02e0*/  ISETP.GT.AND P2, PT, R7, -0x40800000, P1 ;  /* 0xbf8000000700780c */ /* 0x000fe40000f44270 */
[----:B------:R-:W-:-:S04]  /*02f0*/  IADD3 R4, PT, PT, R4, -0x3f400000, RZ ;  /* 0xc0c0000004047810 */ /* 0x000fc80007ffe0ff */
[----:B------:R-:W-:-:S04]  /*0300*/  LOP3.LUT R4, R4, 0xff800000, RZ, 0xc0, !PT ;  /* 0xff80000004047812 */ /* 0x000fc800078ec0ff */
[----:B------:R-:W-:Y:S02]  /*0310*/  IADD3 R6, PT, PT, -R4, 0x40800000, RZ ;  /* 0x4080000004067810 */ /* 0x000fe40007ffe1ff */
[-C--:B------:R-:W-:Y:S02]  /*0320*/  IADD3 R2, PT, PT, R7, -R4.reuse, RZ ;  /* 0x8000000407027210 */ /* 0x080fe40007ffe0ff */
[----:B------:R-:W-:Y:S01]  /*0330*/  I2FP.F32.S32 R4, R4 ;  /* 0x0000000400047245 */ /* 0x000fe20000201400 */
[----:B------:R-:W-:Y:S01]  /*0340*/  FFMA R3, R6, R9, -1 ;  /* 0xbf80000006037423 */ /* 0x000fe20000000009 */
[----:B------:R-:W-:Y:S01]  /*0350*/  HFMA2 R9, -RZ, RZ, 1.3056640625, -1.8671875 ;  /* 0x3d39bf78ff097431 */ /* 0x000fe200000001ff */
[----:B------:R-:W-:Y:S02]  /*0360*/  @P1 MOV R6, 0x7f800000 ;  /* 0x7f80000000061802 */ /* 0x000fe40000000f00 */
[----:B------:R-:W-:Y:S01]  /*0370*/  FADD R2, R2, R3 ;  /* 0x0000000302027221 */ /* 0x000fe20000000000 */
[----:B------:R-:W-:-:S03]  /*0380*/  FMUL R4, R4, 1.1920928955078125e-07 ;  /* 0x3400000004047820 */ /* 0x000fc60000400000 */
[----:B------:R-:W-:-:S04]  /*0390*/  FFMA R3, R2, -R9, 0.10546888411045074463 ;  /* 0x3dd8001202037423 */ /* 0x000fc80000000809 */
[----:B------:R-:W-:-:S04]  /*03a0*/  FFMA R3, R2, R3, -0.13229703903198242188 ;  /* 0xbe0778e002037423 */ /* 0x000fc80000000003 */
[----:B------:R-:W-:-:S04]  /*03b0*/  FFMA R3, R2, R3, 0.14491446316242218018 ;  /* 0x3e14647502037423 */ /* 0x000fc80000000003 */
[----:B------:R-:W-:-:S04]  /*03c0*/  FFMA R3, R2, R3, -0.16641564667224884033 ;  /* 0xbe2a68dd02037423 */ /* 0x000fc80000000003 */
[----:B------:R-:W-:-:S04]  /*03d0*/  FFMA R3, R2, R3, 0.19988867640495300293 ;  /* 0x3e4caf9e02037423 */ /* 0x000fc80000000003 */
[----:B------:R-:W-:-:S04]  /*03e0*/  FFMA R3, R2, R3, -0.25000196695327758789 ;  /* 0xbe80004202037423 */ /* 0x000fc80000000003 */
[----:B------:R-:W-:-:S04]  /*03f0*/  FFMA R3, R2, R3, 0.33333510160446166992 ;  /* 0x3eaaaae602037423 */ /* 0x000fc80000000003 */
[----:B------:R-:W-:-:S04]  /*0400*/  FFMA R3, R2, R3, -0.5 ;  /* 0xbf00000002037423 */ /* 0x000fc80000000003 */
[----:B------:R-:W-:-:S04]  /*0410*/  FMUL R3, R2, R3 ;  /* 0x0000000302037220 */ /* 0x000fc80000400000 */
[----:B------:R-:W-:-:S04]  /*0420*/  FFMA R3, R2, R3, R2 ;  /* 0x0000000302037223 */ /* 0x000fc80000000002 */
[----:B------:R-:W-:Y:S01]  /*0430*/  FFMA R4, R4, 0.69314718246459960938, R3 ;  /* 0x3f31721804047823 */ /* 0x000fe20000000003 */
[C---:B------:R-:W-:Y:S01]  /*0440*/  @P2 FFMA R4, R7.reuse, R6, +INF ;  /* 0x7f80000007042423 */ /* 0x040fe20000000006 */
[----:B------:R-:W0:Y:S01]  /*0450*/  LDC.64 R2, c[0x0][0x380] ;  /* 0x0000e000ff027b82 */ /* 0x000e220000000a00 */
[----:B------:R-:W-:-:S04]  /*0460*/  @P1 FSETP.NEU.AND P2, PT, R7, RZ, PT ;  /* 0x000000ff0700120b */ /* 0x000fc80003f4d000 */
[----:B------:R-:W-:-:S05]  /*0470*/  @P1 FSEL R4, R4, -RZ, P2 ;  /* 0x800000ff04041208 */ /* 0x000fca0001000000 */
[----:B------:R-:W-:Y:S01]  /*0480*/  @P0 FADD R4, R4, 0.69314718246459960938 ;  /* 0x3f31721804040421 */ /* 0x000fe20000000000 */
[----:B------:R-:W-:-:S04]  /*0490*/  FSETP.NAN.AND P0, PT, |R0|, |R0|, PT ;  /* 0x400000000000720b */ /* 0x000fc80003f08200 */
[----:B------:R-:W-:Y:S01]  /*04a0*/  LOP3.LUT R0, R4, 0x80000000, R0, 0xb8, !PT ;  /* 0x8000000004007812 */ /* 0x000fe200078eb800 */
[----:B0-----:R-:W-:-:S03]  /*04b0*/  IMAD.WIDE.U32 R2, R5, 0x4, R2 ;  /* 0x0000000405027825 */ /* 0x001fc600078e0002 */
[----:B------:R-:W-:-:S05]  /*04c0*/  FSEL R5, R0, R4, !P0 ;  /* 0x0000000400057208 */ /* 0x000fca0004000000 */
[----:B------:R-:W-:Y:S01]  /*04d0*/  STG.E desc[UR6][R2.64], R5 ;  /* 0x0000000502007986 */ /* 0x000fe2000c101906 */
[----:B------:R-:W-:Y:S05]  /*04e0*/  EXIT ;  /* 0x000000000000794d */ /* 0x000fea0003800000 */
.L_x_0:
[----:B------:R-:W-:-:S00]  /*04f0*/  BRA `(.L_x_0) ;  /* 0xfffffffc00fc7947 */ /* 0x000fc0000383ffff */
[----:B------:R-:W-:-:S00]  /*0500*/  NOP ;  /* 0x0000000000007918 */ /* 0x000fc00000000000 */
[----:B------:R-:W-:-:S00]  /*0510*/  NOP ;  /* 0x0000000000007918 */ /* 0x000fc00000000000 */
[----:B------:R-:W-:-:S00]  /*0520*/  NOP ;  /* 0x0000000000007918 */ /* 0x000fc00000000000 */
[----:B------:R-:W-:-:S00]  /*0530*/  NOP ;  /* 0x0000000000007918 */ /* 0x000fc00000000000 */
[----:B------:R-:W-:-:S00]  /*0540*/  NOP ;  /* 0x0000000000007918 */ /* 0x000fc00000000000 */
[----:B------:R-:W-:-:S00]  /*0550*/  NOP ;  /* 0x0000000000007918 */ /* 0x000fc00000000000 */
[----:B------:R-:W-:-:S00]  /*0560*/  NOP ;  /* 0x0000000000007918 */ /* 0x000fc00000000000 */
[----:B------:R-:W-:-:S00]  /*0570*/  NOP ;  /* 0x0000000000007918 */ /* 0x000fc00000000000 */
.L_x_3:


//--------------------- .text.default_function_kernel --------------------------
	.section	.text.default_function_kernel,"ax",@progbits
	.align	128
        .global         default_function_kernel
        .type           default_function_kernel,@function
        .size           default_function_kernel,(.L_x_4 - default_function_kernel)
        .other          default_function_kernel,@"STO_CUDA_ENTRY STV_DEFAULT"
default_function_kernel:
.text.default_function_kernel:
[----:B------:R-:W-:Y:S01]  /*0000*/  LDC R1, c[0x0][0x37c] ;  /* 0x0000df00ff017b82 */ /* 0x000fe20000000800 */
[----:B------:R-:W0:Y:S07]  /*0010*/  S2R R7, SR_TID.X ;  /* 0x0000000000077919 */ /* 0x000e2e0000002100 */
[----:B------:R-:W1:Y:S02]  /*0020*/  S2UR UR5, SR_CTAID.X ;  /* 0x00000000000579c3 */ /* 0x000e640000002500 */
[----:B-1----:R-:W-:Y:S01]  /*0030*/  USHF.L.U32 UR4, UR5, 0x2, URZ ;  /* 0x0000000205047899 */ /* 0x002fe200080006ff */
[----:B0-----:R-:W-:-:S05]  /*0040*/  SHF.R.U32.HI R0, RZ, 0x3, R7 ;  /* 0x00000003ff007819 */ /* 0x001fca0000011607 */
[----:B------:R-:W-:-:S04]  /*0050*/  LOP3.LUT R0, R0, UR4, RZ, 0xfc, !PT ;  /* 0x0000000400007c12 */ /* 0x000fc8000f8efcff */
[----:B------:R-:W-:-:S13]  /*0060*/  ISETP.GT.U32.AND P0, PT, R0, 0x8, PT ;  /* 0x000000080000780c */ /* 0x000fda0003f04070 */
[----:B------:R-:W-:Y:S05]  /*0070*/  @P0 EXIT ;  /* 0x000000000000094d */ /* 0x000fea0003800000 */
[----:B------:R-:W0:Y:S01]  /*0080*/  LDC.64 R2, c[0x0][0x388] ;  /* 0x0000e200ff027b82 */ /* 0x000e220000000a00 */
[----:B------:R-:W1:Y:S01]  /*0090*/  LDCU.64 UR6, c[0x0][0x358] ;  /* 0x00006b00ff0677ac */ /* 0x000e620008000a00 */
[----:B------:R-:W-:-:S06]  /*00a0*/  USHF.L.U32 UR4, UR5, 0x5, URZ ;  /* 0x0000000505047899 */ /* 0x000fcc00080006ff */
[----:B------:R-:W2:Y:S01]  /*00b0*/  LDC.64 R4, c[0x0][0x380] ;  /* 0x0000e000ff047b82 */ /* 0x000ea20000000a00 */
[----:B------:R-:W-:-:S05]  /*00c0*/  LOP3.LUT R7, R7, UR4, RZ, 0xfc, !PT ;  /* 0x0000000407077c12 */ /* 0x000fca000f8efcff */
[----:B0-----:R-:W-:-:S06]  /*00d0*/  IMAD.WIDE.U32 R2, R7, 0x4, R2 ;  /* 0x0000000407027825 */ /* 0x001fcc00078e0002 */
[----:B-1----:R-:W3:Y:S01]  /*00e0*/  LDG.E.CONSTANT R2, desc[UR6][R2.64] ;  /* 0x0000000602027981 */ /* 0x002ee2000c1e9900 */
[----:B--2---:R-:W-:Y:S01]  /*00f0*/  IMAD.WIDE.U32 R4, R7, 0x4, R4 ;  /* 0x0000000407047825 */ /* 0x004fe200078e0004 */
[----:B---3--:R-:W0:Y:S03]  /*0100*/  FRND.CEIL R9, R2 ;  /* 0x0000000200097307 */ /* 0x008e260000209000 */
[----:B0-----:R-:W-:-:S04]  /*0110*/  FADD R9, -R2, R9 ;  /* 0x0000000902097221 */ /* 0x001fc80000000100 */
[----:B------:R-:W-:-:S05]  /*0120*/  FADD R9, RZ, R9 ;  /* 0x00000009ff097221 */ /* 0x000fca0000000000 */
[----:B------:R-:W-:Y:S01]  /*0130*/  STG.E desc[UR6][R4.64], R9 ;  /* 0x0000000904007986 */ /* 0x000fe2000c101906 */
[----:B------:R-:W-:Y:S05]  /*0140*/  EXIT ;  /* 0x000000000000794d */ /* 0x000fea0003800000 */
.L_x_1:
        /* <DEDUP_REMOVED lines=11> */
.L_x_4:


//--------------------- .text.default_function_kernel_2 --------------------------
	.section	.text.default_function_kernel_2,"ax",@progbits
	.align	128
        .global         default_function_kernel_2
        .type           default_function_kernel_2,@function
        .size           default_function_kernel_2,(.L_x_5 - default_function_kernel_2)
        .other          default_function_kernel_2,@"STO_CUDA_ENTRY STV_DEFAULT"
default_function_kernel_2:
.text.default_function_kernel_2:
        /* <DEDUP_REMOVED lines=11> */
[----:B------:R-:W-:-:S05]  /*00b0*/  LOP3.LUT R0, R4, UR4, RZ, 0xfc, !PT ;  /* 0x0000000404007c12 */ /* 0x000fca000f8efcff */
[----:B0-----:R-:W-:-:S06]  /*00c0*/  IMAD.WIDE.U32 R2, R0, 0x4, R2 ;  /* 0x0000000400027825 */ /* 0x001fcc00078e0002 */
[----:B-1----:R-:W2:Y:S01]  /*00d0*/  LDG.E.CONSTANT R2, desc[UR6][R2.64] ;  /* 0x0000000602027981 */ /* 0x002ea2000c1e9900 */
[----:B------:R-:W-:-:S05]  /*00e0*/  HFMA2 R5, -RZ, RZ, 1.75, 0 ;  /* 0x3f000000ff057431 */ /* 0x000fca00000001ff */
[C---:B--2---:R-:W-:Y:S01]  /*00f0*/  FFMA R4, |R2|.reuse, -R5, 0.5 ;  /* 0x3f00000002047423 */ /* 0x044fe20000000a05 */
[C---:B------:R-:W-:Y:S02]  /*0100*/  FSETP.NEU.AND P1, PT, |R2|.reuse, 1, PT ;  /* 0x3f8000000200780b */ /* 0x040fe40003f2d200 */
[----:B------:R-:W-:Y:S01]  /*0110*/  FSETP.GT.AND P0, PT, |R2|, 0.56000000238418579102, PT ;  /* 0x3f0f5c290200780b */ /* 0x000fe20003f04200 */
[----:B------:R-:W0:Y:S02]  /*0120*/  MUFU.RSQ R5, R4 ;  /* 0x0000000400057308 */ /* 0x000e240000001400 */
[----:B0-----:R-:W-:Y:S01]  /*0130*/  FMUL R6, R4, R5 ;  /* 0x0000000504067220 */ /* 0x001fe20000400000 */
[----:B------:R-:W-:-:S04]  /*0140*/  FMUL R5, R5, -0.5 ;  /* 0xbf00000005057820 */ /* 0x000fc80000400000 */
[----:B------:R-:W-:-:S04]  /*0150*/  FFMA R5, R6, R5, 0.5 ;  /* 0x3f00000006057423 */ /* 0x000fc80000000005 */
[----:B------:R-:W-:Y:S01]  /*0160*/  FFMA R5, R6, R5, R6 ;  /* 0x0000000506057223 */ /* 0x000fe20000000006 */
[----:B------:R-:W-:-:S04]  /*0170*/  MOV R6, 0x3d10ecef ;  /* 0x3d10ecef00067802 */ /* 0x000fc80000000f00 */
        /* <DEDUP_REMOVED lines=16> */
[C---:B------:R-:W-:Y:S01]  /*0280*/  FFMA R2, R4.reuse, R4, -1 ;  /* 0xbf80000004027423 */ /* 0x040fe20000000004 */
[----:B------:R-:W-:-:S03]  /*0290*/  FADD R4, R4, -1 ;  /* 0xbf80000004047421 */ /* 0x000fc60000000000 */
[----:B------:R-:W0:Y:S01]  /*02a0*/  MUFU.RSQ R3, R2 ;  /* 0x0000000200037308 */ /* 0x000e220000001400 */
[----:B------:R-:W-:Y:S02]  /*02b0*/  FSETP.NEU.AND P1, PT, R2, RZ, PT ;  /* 0x000000ff0200720b */ /* 0x000fe40003f2d000 */
[----:B------:R-:W-:Y:S01]  /*02c0*/  ISETP.GT.U32.AND P0, PT, R4, 0x4b000000, PT ;  /* 0x4b0000000400780c */ /* 0x000fe20003f04070 */
[----:B0-----:R-:W-:Y:S01]  /*02d0*/  FMUL R5, R2, R3 ;  /* 0x0000000302057220 */ /* 0x001fe20000400000 */
[----:B------:R-:W-:-:S03]  /*02e0*/  FMUL R6, R3, 0.5 ;  /* 0x3f00000003067820 */ /* 0x000fc60000400000 */
[----:B------:R-:W-:-:S04]  /*02f0*/  FFMA R3, -R5, R5, R2 ;  /* 0x0000000505037223 */ /* 0x000fc80000000102 */
[----:B------:R-:W-:Y:S01]  /*0300*/  FFMA R3, R6, R3, R5 ;  /* 0x0000000306037223 */ /* 0x000fe20000000005 */
[----:B------:R-:W-:-:S04]  /*0310*/  MOV R6, 0x3e800000 ;  /* 0x3e80000000067802 */ /* 0x000fc80000000f00 */
[----:B------:R-:W-:-:S04]  /*0320*/  FSEL R3, R3, RZ, P1 ;  /* 0x000000ff03037208 */ /* 0x000fc80000800000 */
[----:B------:R-:W-:-:S05]  /*0330*/  FSEL R3, R3, -1.0000001192092895508, !P0 ;  /* 0xbf80000103037808 */ /* 0x000fca0004000000 */
[----:B------:R-:W-:-:S04]  /*0340*/  FADD R4, R4, R3 ;  /* 0x0000000304047221 */ /* 0x000fc80000000000 */
[C---:B------:R-:W-:Y:S01]  /*0350*/  FADD.RZ R2, R4.reuse, 1 ;  /* 0x3f80000004027421 */ /* 0x040fe2000000c000 */
[----:B------:R-:W-:-:S04]  /*0360*/  ISETP.GE.U32.AND P1, PT, R4, 0x7f800000, PT ;  /* 0x7f8000000400780c */ /* 0x000fc80003f26070 */
[----:B------:R-:W-:Y:S02]  /*0370*/  IADD3 R2, PT, PT, R2, -0x3f400000, RZ ;  /* 0xc0c0000002027810 */ /* 0x000fe40007ffe0ff */
[----:B------:R-:W-:Y:S02]  /*0380*/  ISETP.GT.AND P2, PT, R4, -0x40800000, P1 ;  /* 0xbf8000000400780c */ /* 0x000fe40000f44270 */
[----:B------:R-:W-:-:S04]  /*0390*/  LOP3.LUT R3, R2, 0xff800000, RZ, 0xc0, !PT ;  /* 0xff80000002037812 */ /* 0x000fc800078ec0ff */
[----:B------:R-:W-:Y:S02]  /*03a0*/  IADD3 R5, PT, PT, -R3, 0x40800000, RZ ;  /* 0x4080000003057810 */ /* 0x000fe40007ffe1ff */
[----:B------:R-:W-:Y:S02]  /*03b0*/  IADD3 R2, PT, PT, R4, -R3, RZ ;  /* 0x8000000304027210 */ /* 0x000fe40007ffe0ff */
[----:B------:R-:W-:Y:S01]  /*03c0*/  @P1 MOV R7, 0x7f800000 ;  /* 0x7f80000000071802 */ /* 0x000fe20000000f00 */
[----:B------:R-:W-:Y:S01]  /*03d0*/  FFMA R5, R5, R6, -1 ;  /* 0xbf80000005057423 */ /* 0x000fe20000000006 */
[----:B------:R-:W-:-:S03]  /*03e0*/  HFMA2 R6, -RZ, RZ, 1.3056640625, -1.8671875 ;  /* 0x3d39bf78ff067431 */ /* 0x000fc600000001ff */
[----:B------:R-:W-:-:S04]  /*03f0*/  FADD R5, R2, R5 ;  /* 0x0000000502057221 */ /* 0x000fc80000000000 */
[----:B------:R-:W-:Y:S01]  /*0400*/  FFMA R2, R5, -R6, 0.10546888411045074463 ;  /* 0x3dd8001205027423 */ /* 0x000fe20000000806 */
[----:B------:R-:W-:-:S03]  /*0410*/  I2FP.F32.S32 R6, R3 ;  /* 0x0000000300067245 */ /* 0x000fc60000201400 */
[C---:B------:R-:W-:Y:S02]  /*0420*/  FFMA R2, R5.reuse, R2, -0.13229703903198242188 ;  /* 0xbe0778e005027423 */ /* 0x040fe40000000002 */
[----:B------:R-:W-:Y:S02]  /*0430*/  FMUL R6, R6, 1.1920928955078125e-07 ;  /* 0x3400000006067820 */ /* 0x000fe40000400000 */
[----:B------:R-:W-:-:S04]  /*0440*/  FFMA R2, R5, R2, 0.14491446316242218018 ;  /* 0x3e14647505027423 */ /* 0x000fc80000000002 */
[----:B------:R-:W-:-:S04]  /*0450*/  FFMA R2, R5, R2, -0.16641564667224884033 ;  /* 0xbe2a68dd05027423 */ /* 0x000fc80000000002 */
[----:B------:R-:W-:-:S04]  /*0460*/  FFMA R2, R5, R2, 0.19988867640495300293 ;  /* 0x3e4caf9e05027423 */ /* 0x000fc80000000002 */
[----:B------:R-:W-:-:S04]  /*0470*/  FFMA R2, R5, R2, -0.25000196695327758789 ;  /* 0xbe80004205027423 */ /* 0x000fc80000000002 */
[----:B------:R-:W-:-:S04]  /*0480*/  FFMA R2, R5, R2, 0.33333510160446166992 ;  /* 0x3eaaaae605027423 */ /* 0x000fc80000000002 */
[----:B------:R-:W-:-:S04]  /*0490*/  FFMA R2, R5, R2, -0.5 ;  /* 0xbf00000005027423 */ /* 0x000fc80000000002 */
[C---:B------:R-:W-:Y:S02]  /*04a0*/  FMUL R8, R5.reuse, R2 ;  /* 0x0000000205087220 */ /* 0x040fe40000400000 */
[----:B------:R-:W0:Y:S02]  /*04b0*/  LDC.64 R2, c[0x0][0x380] ;  /* 0x0000e000ff027b82 */ /* 0x000e240000000a00 */
[----:B------:R-:W-:-:S04]  /*04c0*/  FFMA R5, R5, R8, R5 ;  /* 0x0000000805057223 */ /* 0x000fc80000000005 */
[----:B------:R-:W-:Y:S01]  /*04d0*/  FFMA R5, R6, 0.69314718246459960938, R5 ;  /* 0x3f31721806057823 */ /* 0x000fe20000000005 */
[C---:B------:R-:W-:Y:S01]  /*04e0*/  @P2 FFMA R5, R4.reuse, R7, +INF ;  /* 0x7f80000004052423 */ /* 0x040fe20000000007 */
[----:B------:R-:W-:-:S04]  /*04f0*/  @P1 FSETP.NEU.AND P2, PT, R4, RZ, PT ;  /* 0x000000ff0400120b */ /* 0x000fc80003f4d000 */
[----:B------:R-:W-:-:S05]  /*0500*/  @P1 FSEL R5, R5, -RZ, P2 ;  /* 0x800000ff05051208 */ /* 0x000fca0001000000 */
[----:B------:R-:W-:Y:S01]  /*0510*/  @P0 FADD R5, R5, 0.69314718246459960938 ;  /* 0x3f31721805050421 */ /* 0x000fe20000000000 */
[----:B0-----:R-:W-:-:S05]  /*0520*/  IMAD.WIDE.U32 R2, R0, 0x4, R2 ;  /* 0x0000000400027825 */ /* 0x001fca00078e0002 */
[----:B------:R-:W-:Y:S01]  /*0530*/  STG.E desc[UR6][R2.64], R5 ;  /* 0x0000000502007986 */ /* 0x000fe2000c101906 */
[----:B------:R-:W-:Y:S05]  /*0540*/  EXIT ;  /* 0x000000000000794d */ /* 0x000fea0003800000 */
.L_x_2:
        /* <DEDUP_REMOVED lines=11> */
.L_x_5:


//--------------------- .nv.shared.reserved.0     --------------------------
	.section	.nv.shared.reserved.0,"aw",@nobits
	.weak		__nv_reservedSMEM_offset_0_alias
	.size		__nv_reservedSMEM_offset_0_alias, 0, 64
	.other		__nv_reservedSMEM_offset_0_alias,@"STO_CUDA_RESERVED_SHARED STV_DEFAULT"
__nv_reservedSMEM_offset_0_alias:
	.zero		0
	.zero		64


//--------------------- .nv.constant0.default_function_kernel_1 --------------------------
	.section	.nv.constant0.default_function_kernel_1,"a",@progbits
	.sectionflags	@""
	.align	4
.nv.constant0.default_function_kernel_1:
	.zero		912


//--------------------- .nv.constant0.default_function_kernel --------------------------
	.section	.nv.constant0.default_function_kernel,"a",@progbits
	.sectionflags	@""
	.align	4
.nv.constant0.default_function_kernel:
	.zero		912


//--------------------- .nv.constant0.default_function_kernel_2 --------------------------
	.section	.nv.constant0.default_function_kernel_2,"a",@progbits
	.sectionflags	@""
	.align	4
.nv.constant0.default_function_kernel_2:
	.zero		912


//--------------------- SYMBOLS --------------------------

	.type		.nv.reservedSmem.offset0,@object
	.size		.nv.reservedSmem.offset0,0x4
